	.headerflags	@"EF_CUDA_TEXMODE_UNIFIED EF_CUDA_64BIT_ADDRESS EF_CUDA_ACCELERATORS EF_CUDA_SM90 EF_CUDA_VIRTUAL_SM(EF_CUDA_SM90)"
	.elftype	@"ET_EXEC"


//--------------------- .nv.info                  --------------------------
	.section	.nv.info,"",@"SHT_CUDA_INFO"
	.align	4


	//----- nvinfo : EIATTR_REGCOUNT
	.align		4
        /*0000*/ 	.byte	0x04, 0x2f
        /*0002*/ 	.short	(.L_3 - .L_2)
	.align		4
.L_2:
        /*0004*/ 	.word	index@(triton_poi_fused_cat_20)
        /*0008*/ 	.word	0x00000038


	//----- nvinfo : EIATTR_MIN_STACK_SIZE
	.align		4
.L_3:
        /*000c*/ 	.byte	0x04, 0x12
        /*000e*/ 	.short	(.L_5 - .L_4)
	.align		4
.L_4:
        /*0010*/ 	.word	index@(triton_poi_fused_cat_20)
        /*0014*/ 	.word	0x00000000


	//----- nvinfo : EIATTR_FRAME_SIZE
	.align		4
.L_5:
        /*0018*/ 	.byte	0x04, 0x11
        /*001a*/ 	.short	(.L_7 - .L_6)
	.align		4
.L_6:
        /*001c*/ 	.word	index@(triton_poi_fused_cat_20)
        /*0020*/ 	.word	0x00000000


	//----- nvinfo : EIATTR_MIN_STACK_SIZE
	.align		4
.L_7:
        /*0024*/ 	.byte	0x04, 0x12
        /*0026*/ 	.short	(.L_9 - .L_8)
	.align		4
.L_8:
        /*0028*/ 	.word	index@(triton_poi_fused_cat_20)
        /*002c*/ 	.word	0x00000000
.L_9:


//--------------------- .nv.info.triton_poi_fused_cat_20 --------------------------
	.section	.nv.info.triton_poi_fused_cat_20,"",@"SHT_CUDA_INFO"
	.sectionflags	@""
	.align	4


	//----- nvinfo : EIATTR_CUDA_API_VERSION
	.align		4
        /*0000*/ 	.byte	0x04, 0x37
        /*0002*/ 	.short	(.L_11 - .L_10)
.L_10:
        /*0004*/ 	.word	0x0000007c


	//----- nvinfo : EIATTR_KPARAM_INFO
	.align		4
.L_11:
        /*0008*/ 	.byte	0x04, 0x17
        /*000a*/ 	.short	(.L_13 - .L_12)
.L_12:
        /*000c*/ 	.word	0x00000000
        /*0010*/ 	.short	0x0015
        /*0012*/ 	.short	0x00a8
        /*0014*/ 	.byte	0x00, 0xf0, 0x11, 0x00


	//----- nvinfo : EIATTR_KPARAM_INFO
	.align		4
.L_13:
        /*0018*/ 	.byte	0x04, 0x17
        /*001a*/ 	.short	(.L_15 - .L_14)
.L_14:
        /*001c*/ 	.word	0x00000000
        /*0020*/ 	.short	0x0014
        /*0022*/ 	.short	0x00a0
        /*0024*/ 	.byte	0x00, 0xf4, 0x21, 0x00


	//----- nvinfo : EIATTR_KPARAM_INFO
	.align		4
.L_15:
        /*0028*/ 	.byte	0x04, 0x17
        /*002a*/ 	.short	(.L_17 - .L_16)
.L_16:
        /*002c*/ 	.word	0x00000000
        /*0030*/ 	.short	0x0013
        /*0032*/ 	.short	0x0098
        /*0034*/ 	.byte	0x00, 0xf4, 0x21, 0x00


	//----- nvinfo : EIATTR_KPARAM_INFO
	.align		4
.L_17:
        /*0038*/ 	.byte	0x04, 0x17
        /*003a*/ 	.short	(.L_19 - .L_18)
.L_18:
        /*003c*/ 	.word	0x00000000
        /*0040*/ 	.short	0x0012
        /*0042*/ 	.short	0x0090
        /*0044*/ 	.byte	0x00, 0xf4, 0x21, 0x00


	//----- nvinfo : EIATTR_KPARAM_INFO
	.align		4
.L_19:
        /*0048*/ 	.byte	0x04, 0x17
        /*004a*/ 	.short	(.L_21 - .L_20)
.L_20:
        /*004c*/ 	.word	0x00000000
        /*0050*/ 	.short	0x0011
        /*0052*/ 	.short	0x0088
        /*0054*/ 	.byte	0x00, 0xf4, 0x21, 0x00


	//----- nvinfo : EIATTR_KPARAM_INFO
	.align		4
.L_21:
        /*0058*/ 	.byte	0x04, 0x17
        /*005a*/ 	.short	(.L_23 - .L_22)
.L_22:
        /*005c*/ 	.word	0x00000000
        /*0060*/ 	.short	0x0010
        /*0062*/ 	.short	0x0080
        /*0064*/ 	.byte	0x00, 0xf4, 0x21, 0x00


	//----- nvinfo : EIATTR_KPARAM_INFO
	.align		4
.L_23:
        /*0068*/ 	.byte	0x04, 0x17
        /*006a*/ 	.short	(.L_25 - .L_24)
.L_24:
        /*006c*/ 	.word	0x00000000
        /*0070*/ 	.short	0x000f
        /*0072*/ 	.short	0x0078
        /*0074*/ 	.byte	0x00, 0xf4, 0x21, 0x00


	//----- nvinfo : EIATTR_KPARAM_INFO
	.align		4
.L_25:
        /*0078*/ 	.byte	0x04, 0x17
        /*007a*/ 	.short	(.L_27 - .L_26)
.L_26:
        /*007c*/ 	.word	0x00000000
        /*0080*/ 	.short	0x000e
        /*0082*/ 	.short	0x0070
        /*0084*/ 	.byte	0x00, 0xf4, 0x21, 0x00


	//----- nvinfo : EIATTR_KPARAM_INFO
	.align		4
.L_27:
        /*0088*/ 	.byte	0x04, 0x17
        /*008a*/ 	.short	(.L_29 - .L_28)
.L_28:
        /*008c*/ 	.word	0x00000000
        /*0090*/ 	.short	0x000d
        /*0092*/ 	.short	0x0068
        /*0094*/ 	.byte	0x00, 0xf4, 0x21, 0x00


	//----- nvinfo : EIATTR_KPARAM_INFO
	.align		4
.L_29:
        /*0098*/ 	.byte	0x04, 0x17
        /*009a*/ 	.short	(.L_31 - .L_30)
.L_30:
        /*009c*/ 	.word	0x00000000
        /*00a0*/ 	.short	0x000c
        /*00a2*/ 	.short	0x0060
        /*00a4*/ 	.byte	0x00, 0xf4, 0x21, 0x00


	//----- nvinfo : EIATTR_KPARAM_INFO
	.align		4
.L_31:
        /*00a8*/ 	.byte	0x04, 0x17
        /*00aa*/ 	.short	(.L_33 - .L_32)
.L_32:
        /*00ac*/ 	.word	0x00000000
        /*00b0*/ 	.short	0x000b
        /*00b2*/ 	.short	0x0058
        /*00b4*/ 	.byte	0x00, 0xf4, 0x21, 0x00


	//----- nvinfo : EIATTR_KPARAM_INFO
	.align		4
.L_33:
        /*00b8*/ 	.byte	0x04, 0x17
        /*00ba*/ 	.short	(.L_35 - .L_34)
.L_34:
        /*00bc*/ 	.word	0x00000000
        /*00c0*/ 	.short	0x000a
        /*00c2*/ 	.short	0x0050
        /*00c4*/ 	.byte	0x00, 0xf4, 0x21, 0x00


	//----- nvinfo : EIATTR_KPARAM_INFO
	.align		4
.L_35:
        /*00c8*/ 	.byte	0x04, 0x17
        /*00ca*/ 	.short	(.L_37 - .L_36)
.L_36:
        /*00cc*/ 	.word	0x00000000
        /*00d0*/ 	.short	0x0009
        /*00d2*/ 	.short	0x0048
        /*00d4*/ 	.byte	0x00, 0xf4, 0x21, 0x00


	//----- nvinfo : EIATTR_KPARAM_INFO
	.align		4
.L_37:
        /*00d8*/ 	.byte	0x04, 0x17
        /*00da*/ 	.short	(.L_39 - .L_38)
.L_38:
        /*00dc*/ 	.word	0x00000000
        /*00e0*/ 	.short	0x0008
        /*00e2*/ 	.short	0x0040
        /*00e4*/ 	.byte	0x00, 0xf4, 0x21, 0x00


	//----- nvinfo : EIATTR_KPARAM_INFO
	.align		4
.L_39:
        /*00e8*/ 	.byte	0x04, 0x17
        /*00ea*/ 	.short	(.L_41 - .L_40)
.L_40:
        /*00ec*/ 	.word	0x00000000
        /*00f0*/ 	.short	0x0007
        /*00f2*/ 	.short	0x0038
        /*00f4*/ 	.byte	0x00, 0xf4, 0x21, 0x00


	//----- nvinfo : EIATTR_KPARAM_INFO
	.align		4
.L_41:
        /*00f8*/ 	.byte	0x04, 0x17
        /*00fa*/ 	.short	(.L_43 - .L_42)
.L_42:
        /*00fc*/ 	.word	0x00000000
        /*0100*/ 	.short	0x0006
        /*0102*/ 	.short	0x0030
        /*0104*/ 	.byte	0x00, 0xf4, 0x21, 0x00


	//----- nvinfo : EIATTR_KPARAM_INFO
	.align		4
.L_43:
        /*0108*/ 	.byte	0x04, 0x17
        /*010a*/ 	.short	(.L_45 - .L_44)
.L_44:
        /*010c*/ 	.word	0x00000000
        /*0110*/ 	.short	0x0005
        /*0112*/ 	.short	0x0028
        /*0114*/ 	.byte	0x00, 0xf4, 0x21, 0x00


	//----- nvinfo : EIATTR_KPARAM_INFO
	.align		4
.L_45:
        /*0118*/ 	.byte	0x04, 0x17
        /*011a*/ 	.short	(.L_47 - .L_46)
.L_46:
        /*011c*/ 	.word	0x00000000
        /*0120*/ 	.short	0x0004
        /*0122*/ 	.short	0x0020
        /*0124*/ 	.byte	0x00, 0xf4, 0x21, 0x00


	//----- nvinfo : EIATTR_KPARAM_INFO
	.align		4
.L_47:
        /*0128*/ 	.byte	0x04, 0x17
        /*012a*/ 	.short	(.L_49 - .L_48)
.L_48:
        /*012c*/ 	.word	0x00000000
        /*0130*/ 	.short	0x0003
        /*0132*/ 	.short	0x0018
        /*0134*/ 	.byte	0x00, 0xf4, 0x21, 0x00


	//----- nvinfo : EIATTR_KPARAM_INFO
	.align		4
.L_49:
        /*0138*/ 	.byte	0x04, 0x17
        /*013a*/ 	.short	(.L_51 - .L_50)
.L_50:
        /*013c*/ 	.word	0x00000000
        /*0140*/ 	.short	0x0002
        /*0142*/ 	.short	0x0010
        /*0144*/ 	.byte	0x00, 0xf4, 0x21, 0x00


	//----- nvinfo : EIATTR_KPARAM_INFO
	.align		4
.L_51:
        /*0148*/ 	.byte	0x04, 0x17
        /*014a*/ 	.short	(.L_53 - .L_52)
.L_52:
        /*014c*/ 	.word	0x00000000
        /*0150*/ 	.short	0x0001
        /*0152*/ 	.short	0x0008
        /*0154*/ 	.byte	0x00, 0xf4, 0x21, 0x00


	//----- nvinfo : EIATTR_KPARAM_INFO
	.align		4
.L_53:
        /*0158*/ 	.byte	0x04, 0x17
        /*015a*/ 	.short	(.L_55 - .L_54)
.L_54:
        /*015c*/ 	.word	0x00000000
        /*0160*/ 	.short	0x0000
        /*0162*/ 	.short	0x0000
        /*0164*/ 	.byte	0x00, 0xf4, 0x21, 0x00


	//----- nvinfo : EIATTR_SPARSE_MMA_MASK
	.align		4
.L_55:
        /*0168*/ 	.byte	0x03, 0x50
        /*016a*/ 	.short	0x0000


	//----- nvinfo : EIATTR_MAXREG_COUNT
	.align		4
        /*016c*/ 	.byte	0x03, 0x1b
        /*016e*/ 	.short	0x00ff


	//----- nvinfo : EIATTR_EXIT_INSTR_OFFSETS
	.align		4
        /*0170*/ 	.byte	0x04, 0x1c
        /*0172*/ 	.short	(.L_57 - .L_56)


	//   ....[0]....
.L_56:
        /*0174*/ 	.word	0x000012b0


	//   ....[1]....
        /*0178*/ 	.word	0x000012d0


	//----- nvinfo : EIATTR_REQNTID
	.align		4
.L_57:
        /*017c*/ 	.byte	0x04, 0x10
        /*017e*/ 	.short	(.L_59 - .L_58)
.L_58:
        /*0180*/ 	.word	0x00000100
        /*0184*/ 	.word	0x00000001
        /*0188*/ 	.word	0x00000001


	//----- nvinfo : EIATTR_CBANK_PARAM_SIZE
	.align		4
.L_59:
        /*018c*/ 	.byte	0x03, 0x19
        /*018e*/ 	.short	0x00ac


	//----- nvinfo : EIATTR_PARAM_CBANK
	.align		4
        /*0190*/ 	.byte	0x04, 0x0a
        /*0192*/ 	.short	(.L_61 - .L_60)
	.align		4
.L_60:
        /*0194*/ 	.word	index@(.nv.constant0.triton_poi_fused_cat_20)
        /*0198*/ 	.short	0x0210
        /*019a*/ 	.short	0x00ac


	//----- nvinfo : EIATTR_SW_WAR
	.align		4
.L_61:
        /*019c*/ 	.byte	0x04, 0x36
        /*019e*/ 	.short	(.L_63 - .L_62)
.L_62:
        /*01a0*/ 	.word	0x00000008
.L_63:


//--------------------- .nv.callgraph             --------------------------
	.section	.nv.callgraph,"",@"SHT_CUDA_CALLGRAPH"
	.align	4
	.sectionentsize	8
	.align		4
        /*0000*/ 	.word	0x00000000
	.align		4
        /*0004*/ 	.word	0xffffffff
	.align		4
        /*0008*/ 	.word	0x00000000
	.align		4
        /*000c*/ 	.word	0xfffffffe
	.align		4
        /*0010*/ 	.word	0x00000000
	.align		4
        /*0014*/ 	.word	0xfffffffd
	.align		4
        /*0018*/ 	.word	0x00000000
	.align		4
        /*001c*/ 	.word	0xfffffffc


//--------------------- .nv.constant4             --------------------------
	.section	.nv.constant4,"a",@progbits
	.align	8
	.align		8
.nv.constant4:
        /*0000*/ 	.dword	_$_str
	.align		8
        /*0008*/ 	.dword	_$_str_$_2


//--------------------- .text.triton_poi_fused_cat_20 --------------------------
	.section	.text.triton_poi_fused_cat_20,"ax",@progbits
	.align	128
        .global         triton_poi_fused_cat_20
        .type           triton_poi_fused_cat_20,@function
        .size           triton_poi_fused_cat_20,(.L_x_1 - triton_poi_fused_cat_20)
        .other          triton_poi_fused_cat_20,@"STO_CUDA_ENTRY STV_DEFAULT"
triton_poi_fused_cat_20:
.text.triton_poi_fused_cat_20:
[----:B------:R-:W0:Y:S01]  /*0000*/  LDC R1, c[0x0][0x28] ;  /* 0x00000a00ff017b82 */ /* 0x000e220000000800 */
[----:B------:R-:W1:Y:S01]  /*0010*/  S2R R0, SR_TID.X ;  /* 0x0000000000007919 */ /* 0x000e620000002100 */
[----:B------:R-:W-:-:S06]  /*0020*/  CS2R R26, SRZ ;  /* 0x00000000001a7805 */ /* 0x000fcc000001ff00 */
[----:B------:R-:W2:Y:S01]  /*0030*/  LDC.64 R8, c[0x0][0x268] ;  /* 0x00009a00ff087b82 */ /* 0x000ea20000000a00 */
[----:B------:R-:W-:Y:S01]  /*0040*/  ULDC.64 UR4, c[0x0][0x208] ;  /* 0x0000820000047ab9 */ /* 0x000fe20000000a00 */
[----:B------:R-:W3:Y:S01]  /*0050*/  S2R R3, SR_CTAID.X ;  /* 0x0000000000037919 */ /* 0x000ee20000002500 */
[----:B------:R-:W-:-:S05]  /*0060*/  ULDC.64 UR6, c[0x0][0x260] ;  /* 0x0000980000067ab9 */ /* 0x000fca0000000a00 */
[----:B------:R-:W4:Y:S08]  /*0070*/  LDC.64 R20, c[0x0][0x278] ;  /* 0x00009e00ff147b82 */ /* 0x000f300000000a00 */
[----:B------:R-:W5:Y:S08]  /*0080*/  LDC.64 R12, c[0x0][0x270] ;  /* 0x00009c00ff0c7b82 */ /* 0x000f700000000a00 */
[----:B------:R-:W2:Y:S01]  /*0090*/  LDC.64 R22, c[0x0][0x280] ;  /* 0x0000a000ff167b82 */ /* 0x000ea20000000a00 */
[----:B-1----:R-:W-:Y:S01]  /*00a0*/  IMAD.SHL.U32 R0, R0, 0x2, RZ ;  /* 0x0000000200007824 */ /* 0x002fe200078e00ff */
[----:B------:R-:W-:-:S02]  /*00b0*/  CS2R R16, SRZ ;  /* 0x0000000000107805 */ /* 0x000fc4000001ff00 */
[----:B------:R-:W-:Y:S02]  /*00c0*/  CS2R R14, SRZ ;  /* 0x00000000000e7805 */ /* 0x000fe4000001ff00 */
[----:B------:R-:W-:Y:S02]  /*00d0*/  CS2R R18, SRZ ;  /* 0x0000000000127805 */ /* 0x000fe4000001ff00 */
[----:B------:R-:W1:Y:S01]  /*00e0*/  LDC.64 R40, c[0x0][0x218] ;  /* 0x00008600ff287b82 */ /* 0x000e620000000a00 */
[----:B------:R-:W-:-:S05]  /*00f0*/  LOP3.LUT R0, R0, 0x1fe, RZ, 0xc0, !PT ;  /* 0x000001fe00007812 */ /* 0x000fca00078ec0ff */
[----:B---3--:R-:W-:Y:S02]  /*0100*/  IMAD R4, R3, 0x200, R0 ;  /* 0x0000020003047824 */ /* 0x008fe400078e0200 */
[----:B------:R-:W3:Y:S03]  /*0110*/  LDC.64 R2, c[0x0][0x220] ;  /* 0x00008800ff027b82 */ /* 0x000ee60000000a00 */
[----:B------:R-:W-:-:S04]  /*0120*/  SHF.R.S32.HI R5, RZ, 0x1f, R4 ;  /* 0x0000001fff057819 */ /* 0x000fc80000011404 */
[----:B------:R-:W-:Y:S01]  /*0130*/  LEA.HI R0, R5, R4, RZ, 0x8 ;  /* 0x0000000405007211 */ /* 0x000fe200078f40ff */
[----:B------:R-:W1:Y:S03]  /*0140*/  LDC.64 R52, c[0x0][0x228] ;  /* 0x00008a00ff347b82 */ /* 0x000e660000000a00 */
[----:B------:R-:W-:Y:S02]  /*0150*/  LOP3.LUT R5, R0, 0xffffff00, RZ, 0xc0, !PT ;  /* 0xffffff0000057812 */ /* 0x000fe400078ec0ff */
[----:B------:R-:W-:-:S03]  /*0160*/  SHF.R.S32.HI R7, RZ, 0x8, R0 ;  /* 0x00000008ff077819 */ /* 0x000fc60000011400 */
[----:B------:R-:W-:Y:S01]  /*0170*/  IMAD.IADD R6, R4, 0x1, -R5 ;  /* 0x0000000104067824 */ /* 0x000fe200078e0a05 */
[----:B------:R-:W1:Y:S01]  /*0180*/  LDC.64 R42, c[0x0][0x230] ;  /* 0x00008c00ff2a7b82 */ /* 0x000e620000000a00 */
[----:B------:R-:W-:Y:S02]  /*0190*/  IMAD R11, R7, 0x60, RZ ;  /* 0x00000060070b7824 */ /* 0x000fe400078e02ff */
[C---:B------:R-:W-:Y:S01]  /*01a0*/  VIADD R0, R6.reuse, 0xffffff80 ;  /* 0xffffff8006007836 */ /* 0x040fe20000000000 */
[C---:B------:R-:W-:Y:S01]  /*01b0*/  ISETP.GE.AND P1, PT, R6.reuse, 0x40, PT ;  /* 0x000000400600780c */ /* 0x040fe20003f26270 */
[----:B---3--:R-:W-:-:S03]  /*01c0*/  IMAD.WIDE R2, R6, 0x4, R2 ;  /* 0x0000000406027825 */ /* 0x008fc600078e0202 */
[----:B------:R-:W-:Y:S01]  /*01d0*/  ISETP.LT.AND P3, PT, R4, 0x132400, !P1 ;  /* 0x001324000400780c */ /* 0x000fe20004f61270 */
[----:B------:R-:W3:Y:S01]  /*01e0*/  LDC.64 R36, c[0x0][0x210] ;  /* 0x00008400ff247b82 */ /* 0x000ee20000000a00 */
[----:B------:R-:W-:Y:S02]  /*01f0*/  SHF.R.S32.HI R28, RZ, 0x1f, R6 ;  /* 0x0000001fff1c7819 */ /* 0x000fe40000011406 */
[----:B------:R-:W-:Y:S02]  /*0200*/  IADD3 R10, P0, R6, R11, RZ ;  /* 0x0000000b060a7210 */ /* 0x000fe40007f1e0ff */
[----:B------:R-:W-:Y:S01]  /*0210*/  ISETP.GE.U32.AND P2, PT, R0, 0x60, PT ;  /* 0x000000600000780c */ /* 0x000fe20003f46070 */
[----:B----4-:R-:W-:Y:S01]  /*0220*/  IMAD.WIDE R20, R6, 0x4, R20 ;  /* 0x0000000406147825 */ /* 0x010fe200078e0214 */
[----:B------:R-:W-:-:S05]  /*0230*/  P2R R5, PR, RZ, 0x2 ;  /* 0x00000002ff057803 */ /* 0x000fca0000000000 */
[----:B------:R4:W3:Y:S01]  /*0240*/  @P3 LDG.E.EL.64 R26, desc[UR4][R2.64] ;  /* 0x00000004021a3981 */ /* 0x0008e2000c2e1b00 */
[----:B------:R-:W-:Y:S01]  /*0250*/  LEA.HI.X.SX32 R11, R11, R28, 0x1, P0 ;  /* 0x0000001c0b0b7211 */ /* 0x000fe200000f0eff */
[----:B-----5:R-:W-:Y:S01]  /*0260*/  IMAD.WIDE R12, R6, 0x4, R12 ;  /* 0x00000004060c7825 */ /* 0x020fe200078e020c */
[----:B------:R-:W-:Y:S02]  /*0270*/  ISETP.LT.AND P0, PT, R4, 0x132400, !P2 ;  /* 0x001324000400780c */ /* 0x000fe40005701270 */
[----:B------:R-:W-:Y:S01]  /*0280*/  LEA R24, P4, R10, UR6, 0x2 ;  /* 0x000000060a187c11 */ /* 0x000fe2000f8810ff */
[----:B0-2---:R-:W-:Y:S01]  /*0290*/  IMAD.WIDE R22, R6, 0x4, R22 ;  /* 0x0000000406167825 */ /* 0x005fe200078e0216 */
[----:B------:R-:W-:Y:S02]  /*02a0*/  CS2R R30, SRZ ;  /* 0x00000000001e7805 */ /* 0x000fe4000001ff00 */
[----:B------:R-:W-:Y:S02]  /*02b0*/  CS2R R32, SRZ ;  /* 0x0000000000207805 */ /* 0x000fe4000001ff00 */
[----:B------:R-:W-:Y:S01]  /*02c0*/  LEA.HI.X R25, R10, UR7, R11, 0x2, P4 ;  /* 0x000000070a197c11 */ /* 0x000fe2000a0f140b */
[----:B----4-:R-:W-:Y:S01]  /*02d0*/  IMAD.WIDE R2, R6, 0x4, R8 ;  /* 0x0000000406027825 */ /* 0x010fe200078e0208 */
[----:B------:R-:W-:-:S02]  /*02e0*/  CS2R R10, SRZ ;  /* 0x00000000000a7805 */ /* 0x000fc4000001ff00 */
[----:B------:R-:W-:Y:S01]  /*02f0*/  CS2R R8, SRZ ;  /* 0x0000000000087805 */ /* 0x000fe2000001ff00 */
[----:B------:R-:W-:Y:S01]  /*0300*/  ULDC.64 UR6, c[0x0][0x238] ;  /* 0x00008e0000067ab9 */ /* 0x000fe20000000a00 */
[C---:B------:R-:W-:Y:S01]  /*0310*/  IMAD.SHL.U32 R39, R7.reuse, 0x40, RZ ;  /* 0x0000004007277824 */ /* 0x040fe200078e00ff */
[----:B------:R-:W-:Y:S01]  /*0320*/  P2R R0, PR, RZ, 0x4 ;  /* 0x00000004ff007803 */ /* 0x000fe20000000000 */
[----:B------:R-:W2:Y:S04]  /*0330*/  @P0 LDG.E.EL.64 R16, desc[UR4][R24.64+-0x200] ;  /* 0xfffe000418100981 */ /* 0x000ea8000c2e1b00 */
[----:B------:R-:W4:Y:S04]  /*0340*/  @P0 LDG.E.EL.64 R14, desc[UR4][R2.64+-0x200] ;  /* 0xfffe0004020e0981 */ /* 0x000f28000c2e1b00 */
[----:B------:R-:W5:Y:S04]  /*0350*/  @P0 LDG.E.EL.64 R18, desc[UR4][R20.64+-0x200] ;  /* 0xfffe000414120981 */ /* 0x000f68000c2e1b00 */
[----:B------:R0:W5:Y:S04]  /*0360*/  @P0 LDG.E.EL.64 R10, desc[UR4][R12.64+-0x200] ;  /* 0xfffe00040c0a0981 */ /* 0x000168000c2e1b00 */
[----:B------:R1:W5:Y:S01]  /*0370*/  @P0 LDG.E.EL.64 R8, desc[UR4][R22.64+-0x200] ;  /* 0xfffe000416080981 */ /* 0x000362000c2e1b00 */
[----:B------:R-:W-:Y:S01]  /*0380*/  IMAD.SHL.U32 R7, R7, 0x20, RZ ;  /* 0x0000002007077824 */ /* 0x000fe200078e00ff */
[----:B0-----:R-:W-:-:S04]  /*0390*/  IADD3 R13, P4, R6, R39, RZ ;  /* 0x00000027060d7210 */ /* 0x001fc80007f9e0ff */
[----:B------:R-:W-:Y:S02]  /*03a0*/  IADD3 R3, P5, R6, R7, RZ ;  /* 0x0000000706037210 */ /* 0x000fe40007fbe0ff */
[-C--:B------:R-:W-:Y:S02]  /*03b0*/  LEA.HI.X.SX32 R20, R39, R28.reuse, 0x1, P4 ;  /* 0x0000001c27147211 */ /* 0x080fe400020f0eff */
[----:B------:R-:W-:Y:S02]  /*03c0*/  LEA.HI.X.SX32 R28, R7, R28, 0x1, P5 ;  /* 0x0000001c071c7211 */ /* 0x000fe400028f0eff */
[----:B------:R-:W-:-:S04]  /*03d0*/  LEA R34, P4, R13, UR6, 0x2 ;  /* 0x000000060d227c11 */ /* 0x000fc8000f8810ff */
[----:B------:R-:W-:Y:S01]  /*03e0*/  LEA.HI.X R35, R13, UR7, R20, 0x2, P4 ;  /* 0x000000070d237c11 */ /* 0x000fe2000a0f1414 */
[----:B------:R-:W-:Y:S01]  /*03f0*/  IMAD.MOV.U32 R20, RZ, RZ, 0x3e800000 ;  /* 0x3e800000ff147424 */ /* 0x000fe200078e00ff */
[----:B------:R-:W-:Y:S01]  /*0400*/  ULDC.64 UR6, c[0x0][0x288] ;  /* 0x0000a20000067ab9 */ /* 0x000fe20000000a00 */
[----:B------:R-:W-:Y:S02]  /*0410*/  ISETP.GT.AND P1, PT, R6, 0xdf, PT ;  /* 0x000000df0600780c */ /* 0x000fe40003f24270 */
[----:B-1----:R-:W-:Y:S02]  /*0420*/  CS2R R22, SRZ ;  /* 0x0000000000167805 */ /* 0x002fe4000001ff00 */
[----:B---3--:R-:W-:-:S05]  /*0430*/  SEL R27, R27, RZ, P3 ;  /* 0x000000ff1b1b7207 */ /* 0x008fca0001800000 */
[----:B------:R-:W-:-:S04]  /*0440*/  FADD R27, R27, 0.0010000000474974513054 ;  /* 0x3a83126f1b1b7421 */ /* 0x000fc80000000000 */
[----:B------:R-:W0:Y:S01]  /*0450*/  MUFU.SQRT R12, R27 ;  /* 0x0000001b000c7308 */ /* 0x000e220000002000 */
[----:B--2---:R-:W-:Y:S02]  /*0460*/  SEL R47, R16, RZ, P0 ;  /* 0x000000ff102f7207 */ /* 0x004fe40000000000 */
[----:B----4-:R-:W-:Y:S02]  /*0470*/  SEL R44, R14, RZ, P0 ;  /* 0x000000ff0e2c7207 */ /* 0x010fe40000000000 */
[----:B0-----:R-:W-:Y:S02]  /*0480*/  FSETP.GT.AND P5, PT, R12, 8.50705917302346158658e+37, PT ;  /* 0x7e8000000c00780b */ /* 0x001fe40003fa4000 */
[----:B-----5:R-:W-:Y:S02]  /*0490*/  SEL R14, R18, RZ, P0 ;  /* 0x000000ff120e7207 */ /* 0x020fe40000000000 */
[----:B------:R-:W-:Y:S02]  /*04a0*/  SEL R16, R19, RZ, P0 ;  /* 0x000000ff13107207 */ /* 0x000fe40000000000 */
[----:B------:R-:W0:Y:S01]  /*04b0*/  LDC.64 R18, c[0x0][0x298] ;  /* 0x0000a600ff127b82 */ /* 0x000e220000000a00 */
[----:B------:R-:W-:-:S02]  /*04c0*/  SEL R45, R10, RZ, P0 ;  /* 0x000000ff0a2d7207 */ /* 0x000fc40000000000 */
[----:B------:R-:W-:Y:S02]  /*04d0*/  SEL R10, R11, RZ, P0 ;  /* 0x000000ff0b0a7207 */ /* 0x000fe40000000000 */
[----:B------:R-:W-:Y:S02]  /*04e0*/  SEL R46, R17, RZ, P0 ;  /* 0x000000ff112e7207 */ /* 0x000fe40000000000 */
[----:B------:R-:W-:Y:S02]  /*04f0*/  SEL R15, R15, RZ, P0 ;  /* 0x000000ff0f0f7207 */ /* 0x000fe40000000000 */
[----:B------:R-:W-:Y:S02]  /*0500*/  SEL R7, R8, RZ, P0 ;  /* 0x000000ff08077207 */ /* 0x000fe40000000000 */
[----:B------:R-:W-:Y:S02]  /*0510*/  SEL R11, R9, RZ, P0 ;  /* 0x000000ff090b7207 */ /* 0x000fe40000000000 */
[C---:B------:R-:W-:Y:S01]  /*0520*/  FSETP.GEU.AND P0, PT, R12.reuse, 1.175494350822287508e-38, PT ;  /* 0x008000000c00780b */ /* 0x040fe20003f0e000 */
[----:B------:R-:W-:Y:S01]  /*0530*/  @P5 FMUL R12, R12, 0.25 ;  /* 0x3e8000000c0c5820 */ /* 0x000fe20000400000 */
[----:B------:R-:W-:-:S02]  /*0540*/  FSEL R48, R20, 1, P5 ;  /* 0x3f80000014307808 */ /* 0x000fc40002800000 */
[----:B------:R-:W-:-:S04]  /*0550*/  LEA R24, P5, R3, UR6, 0x2 ;  /* 0x0000000603187c11 */ /* 0x000fc8000f8a10ff */
[----:B------:R-:W-:Y:S02]  /*0560*/  LEA.HI.X R25, R3, UR7, R28, 0x2, P5 ;  /* 0x0000000703197c11 */ /* 0x000fe4000a8f141c */
[----:B------:R-:W-:Y:S01]  /*0570*/  ISETP.LT.AND P5, PT, R4, 0x132400, P1 ;  /* 0x001324000400780c */ /* 0x000fe20000fa1270 */
[----:B0-----:R-:W-:-:S12]  /*0580*/  IMAD.WIDE R8, R6, 0x4, R18 ;  /* 0x0000000406087825 */ /* 0x001fd800078e0212 */
[----:B------:R-:W2:Y:S01]  /*0590*/  @P5 LDG.E.EL.64 R22, desc[UR4][R8.64+-0x380] ;  /* 0xfffc800408165981 */ /* 0x000ea2000c2e1b00 */
[----:B------:R-:W-:-:S05]  /*05a0*/  SEL R26, R26, RZ, P3 ;  /* 0x000000ff1a1a7207 */ /* 0x000fca0001800000 */
[----:B------:R-:W-:-:S04]  /*05b0*/  FADD R26, R26, 0.0010000000474974513054 ;  /* 0x3a83126f1a1a7421 */ /* 0x000fc80000000000 */
[----:B------:R0:W1:Y:S01]  /*05c0*/  MUFU.SQRT R2, R26 ;  /* 0x0000001a00027308 */ /* 0x0000620000002000 */
[----:B------:R-:W-:Y:S01]  /*05d0*/  LOP3.LUT R3, R6, 0xffffffc0, RZ, 0xc0, !PT ;  /* 0xffffffc006037812 */ /* 0x000fe200078ec0ff */
[----:B0-----:R-:W0:Y:S01]  /*05e0*/  LDC.64 R26, c[0x0][0x248] ;  /* 0x00009200ff1a7b82 */ /* 0x001e220000000a00 */
[C---:B-1----:R-:W-:Y:S02]  /*05f0*/  FSETP.GT.AND P6, PT, R2.reuse, 8.50705917302346158658e+37, PT ;  /* 0x7e8000000200780b */ /* 0x042fe40003fc4000 */
[----:B------:R-:W-:Y:S01]  /*0600*/  FSETP.GEU.AND P4, PT, R2, 1.175494350822287508e-38, PT ;  /* 0x008000000200780b */ /* 0x000fe20003f8e000 */
[----:B------:R-:W-:Y:S01]  /*0610*/  @!P0 FMUL R12, R12, 16777216 ;  /* 0x4b8000000c0c8820 */ /* 0x000fe20000400000 */
[----:B------:R-:W-:Y:S01]  /*0620*/  FSEL R49, R20, 1, P6 ;  /* 0x3f80000014317808 */ /* 0x000fe20003000000 */
[----:B------:R-:W-:Y:S01]  /*0630*/  @!P0 FMUL R48, R48, 16777216 ;  /* 0x4b80000030308820 */ /* 0x000fe20000400000 */
[----:B------:R-:W-:-:S07]  /*0640*/  ISETP.NE.AND P0, PT, R3, 0x40, PT ;  /* 0x000000400300780c */ /* 0x000fce0003f05270 */
[----:B------:R-:W-:Y:S02]  /*0650*/  @P6 FMUL R2, R2, 0.25 ;  /* 0x3e80000002026820 */ /* 0x000fe40000400000 */
[----:B------:R-:W-:Y:S02]  /*0660*/  @!P4 FMUL R49, R49, 16777216 ;  /* 0x4b8000003131c820 */ /* 0x000fe40000400000 */
[----:B------:R-:W-:Y:S01]  /*0670*/  @!P4 FMUL R2, R2, 16777216 ;  /* 0x4b8000000202c820 */ /* 0x000fe20000400000 */
[----:B------:R-:W-:Y:S01]  /*0680*/  ISETP.LT.AND P4, PT, R4, 0x132400, !P0 ;  /* 0x001324000400780c */ /* 0x000fe20004781270 */
[----:B0-----:R-:W-:Y:S01]  /*0690*/  IMAD.WIDE R26, R6, 0x4, R26 ;  /* 0x00000004061a7825 */ /* 0x001fe200078e021a */
[----:B--2---:R-:W-:Y:S02]  /*06a0*/  SEL R22, R22, RZ, P5 ;  /* 0x000000ff16167207 */ /* 0x004fe40002800000 */
[----:B------:R-:W-:-:S03]  /*06b0*/  SEL R23, R23, RZ, P5 ;  /* 0x000000ff17177207 */ /* 0x000fc60002800000 */
[----:B------:R-:W-:Y:S02]  /*06c0*/  FADD R22, R22, 0.0010000000474974513054 ;  /* 0x3a83126f16167421 */ /* 0x000fe40000000000 */
[----:B------:R-:W-:Y:S02]  /*06d0*/  FADD R23, R23, 0.0010000000474974513054 ;  /* 0x3a83126f17177421 */ /* 0x000fe40000000000 */
[----:B------:R-:W0:Y:S08]  /*06e0*/  MUFU.SQRT R13, R22 ;  /* 0x00000016000d7308 */ /* 0x000e300000002000 */
[----:B------:R1:W2:Y:S02]  /*06f0*/  MUFU.SQRT R17, R23 ;  /* 0x0000001700117308 */ /* 0x0002a40000002000 */
[----:B-1----:R-:W-:-:S06]  /*0700*/  CS2R R22, SRZ ;  /* 0x0000000000167805 */ /* 0x002fcc000001ff00 */
[----:B------:R-:W3:Y:S01]  /*0710*/  @P4 LDG.E.EL.64 R22, desc[UR4][R26.64+-0x100] ;  /* 0xffff00041a164981 */ /* 0x000ee2000c2e1b00 */
[C---:B0-----:R-:W-:Y:S02]  /*0720*/  FSETP.GT.AND P6, PT, R13.reuse, 8.50705917302346158658e+37, PT ;  /* 0x7e8000000d00780b */ /* 0x041fe40003fc4000 */
[----:B------:R-:W-:Y:S01]  /*0730*/  CS2R R28, SRZ ;  /* 0x00000000001c7805 */ /* 0x000fe2000001ff00 */
[----:B------:R-:W-:Y:S01]  /*0740*/  IMAD.WIDE R40, R6, 0x4, R40 ;  /* 0x0000000406287825 */ /* 0x000fe200078e0228 */
[----:B------:R-:W-:-:S04]  /*0750*/  FSETP.GEU.AND P1, PT, R13, 1.175494350822287508e-38, PT ;  /* 0x008000000d00780b */ /* 0x000fc80003f2e000 */
[----:B------:R0:W4:Y:S01]  /*0760*/  @P3 LDG.E.EL.64 R28, desc[UR4][R40.64] ;  /* 0x00000004281c3981 */ /* 0x000122000c2e1b00 */
[----:B------:R-:W-:Y:S01]  /*0770*/  FSEL R19, R20, 1, P6 ;  /* 0x3f80000014137808 */ /* 0x000fe20003000000 */
[----:B------:R-:W-:-:S04]  /*0780*/  IMAD.WIDE R52, R6, 0x4, R52 ;  /* 0x0000000406347825 */ /* 0x000fc800078e0234 */
[----:B------:R-:W-:Y:S01]  /*0790*/  @P6 FMUL R13, R13, 0.25 ;  /* 0x3e8000000d0d6820 */ /* 0x000fe20000400000 */
[----:B0-----:R-:W0:Y:S01]  /*07a0*/  LDC.64 R40, c[0x0][0x250] ;  /* 0x00009400ff287b82 */ /* 0x001e220000000a00 */
[C---:B--2---:R-:W-:Y:S01]  /*07b0*/  FSETP.GT.AND P6, PT, R17.reuse, 8.50705917302346158658e+37, PT ;  /* 0x7e8000001100780b */ /* 0x044fe20003fc4000 */
[----:B------:R-:W2:Y:S01]  /*07c0*/  @P3 LDG.E.EL.64 R30, desc[UR4][R52.64] ;  /* 0x00000004341e3981 */ /* 0x000ea2000c2e1b00 */
[----:B------:R-:W-:Y:S01]  /*07d0*/  P2R R21, PR, RZ, 0x2 ;  /* 0x00000002ff157803 */ /* 0x000fe20000000000 */
[C---:B------:R-:W-:Y:S01]  /*07e0*/  IMAD.IADD R39, R6.reuse, 0x1, R39 ;  /* 0x0000000106277824 */ /* 0x040fe200078e0227 */
[----:B------:R-:W-:Y:S01]  /*07f0*/  FSETP.GEU.AND P1, PT, R17, 1.175494350822287508e-38, PT ;  /* 0x008000001100780b */ /* 0x000fe20003f2e000 */
[----:B------:R-:W-:Y:S01]  /*0800*/  IMAD.WIDE R42, R6, 0x4, R42 ;  /* 0x00000004062a7825 */ /* 0x000fe200078e022a */
[----:B------:R-:W-:-:S03]  /*0810*/  FSEL R18, R20, 1, P6 ;  /* 0x3f80000014127808 */ /* 0x000fc60003000000 */
[----:B------:R-:W-:Y:S01]  /*0820*/  IMAD.WIDE R36, R39, 0x4, R36 ;  /* 0x0000000427247825 */ /* 0x000fe200078e0224 */
[----:B------:R-:W-:Y:S01]  /*0830*/  CS2R R38, SRZ ;  /* 0x0000000000267805 */ /* 0x000fe2000001ff00 */
[----:B------:R1:W5:Y:S02]  /*0840*/  @P3 LDG.E.EL.64 R32, desc[UR4][R42.64] ;  /* 0x000000042a203981 */ /* 0x000364000c2e1b00 */
[----:B------:R-:W-:Y:S01]  /*0850*/  @P6 FMUL R17, R17, 0.25 ;  /* 0x3e80000011116820 */ /* 0x000fe20000400000 */
[----:B------:R-:W-:Y:S02]  /*0860*/  CS2R R26, SRZ ;  /* 0x00000000001a7805 */ /* 0x000fe4000001ff00 */
[----:B------:R0:W2:Y:S01]  /*0870*/  @P3 LDG.E.EL.64 R38, desc[UR4][R36.64] ;  /* 0x0000000424263981 */ /* 0x0000a2000c2e1b00 */
[----:B------:R-:W-:-:S03]  /*0880*/  P2R R8, PR, RZ, 0x20 ;  /* 0x00000020ff087803 */ /* 0x000fc60000000000 */
[----:B------:R0:W2:Y:S01]  /*0890*/  @P4 LDG.E.EL.64 R26, desc[UR4][R34.64+-0x100] ;  /* 0xffff0004221a4981 */ /* 0x0000a2000c2e1b00 */
[----:B-1----:R-:W-:Y:S01]  /*08a0*/  CS2R R42, SRZ ;  /* 0x00000000002a7805 */ /* 0x002fe2000001ff00 */
[----:B0-----:R-:W-:-:S04]  /*08b0*/  IMAD.WIDE R40, R6, 0x4, R40 ;  /* 0x0000000406287825 */ /* 0x001fc800078e0228 */
[----:B------:R-:W-:Y:S01]  /*08c0*/  FADD R37, R45, 0.0010000000474974513054 ;  /* 0x3a83126f2d257421 */ /* 0x000fe20000000000 */
[----:B------:R0:W2:Y:S01]  /*08d0*/  @P4 LDG.E.EL.64 R42, desc[UR4][R40.64+-0x100] ;  /* 0xffff0004282a4981 */ /* 0x0000a2000c2e1b00 */
[----:B------:R-:W1:Y:S02]  /*08e0*/  LDC.64 R34, c[0x0][0x240] ;  /* 0x00009000ff227b82 */ /* 0x000e640000000a00 */
[----:B------:R-:W-:Y:S01]  /*08f0*/  MUFU.SQRT R45, R37 ;  /* 0x00000025002d7308 */ /* 0x000fe20000002000 */
[----:B------:R-:W-:Y:S01]  /*0900*/  P2R R9, PR, RZ, 0x2 ;  /* 0x00000002ff097803 */ /* 0x000fe20000000000 */
[----:B0-----:R-:W-:-:S06]  /*0910*/  FADD R40, R10, 0.0010000000474974513054 ;  /* 0x3a83126f0a287421 */ /* 0x001fcc0000000000 */
[----:B------:R-:W0:Y:S01]  /*0920*/  MUFU.SQRT R10, R40 ;  /* 0x00000028000a7308 */ /* 0x000e220000002000 */
[----:B------:R-:W-:Y:S02]  /*0930*/  P2R R3, PR, RZ, 0x1 ;  /* 0x00000001ff037803 */ /* 0x000fe40000000000 */
[----:B------:R-:W-:-:S04]  /*0940*/  ISETP.NE.AND P0, PT, R9, RZ, PT ;  /* 0x000000ff0900720c */ /* 0x000fc80003f05270 */
[----:B------:R-:W-:Y:S02]  /*0950*/  P2R R9, PR, RZ, 0x1 ;  /* 0x00000001ff097803 */ /* 0x000fe40000000000 */
[----:B------:R-:W-:-:S04]  /*0960*/  ISETP.NE.AND P0, PT, R21, RZ, PT ;  /* 0x000000ff1500720c */ /* 0x000fc80003f05270 */
[----:B------:R-:W-:Y:S02]  /*0970*/  P2R R21, PR, RZ, 0x1 ;  /* 0x00000001ff157803 */ /* 0x000fe40000000000 */
[----:B0-----:R-:W-:Y:S01]  /*0980*/  FSETP.GT.AND P0, PT, R10, 8.50705917302346158658e+37, PT ;  /* 0x7e8000000a00780b */ /* 0x001fe20003f04000 */
[----:B-1----:R-:W-:Y:S01]  /*0990*/  IMAD.WIDE R34, R6, 0x4, R34 ;  /* 0x0000000406227825 */ /* 0x002fe200078e0222 */
[----:B------:R-:W-:Y:S01]  /*09a0*/  FSETP.GEU.AND P1, PT, R45, 1.175494350822287508e-38, PT ;  /* 0x008000002d00780b */ /* 0x000fe20003f2e000 */
[----:B------:R-:W0:Y:S02]  /*09b0*/  MUFU.RCP R2, R2 ;  /* 0x0000000200027308 */ /* 0x000e240000001000 */
[----:B0-----:R-:W-:Y:S01]  /*09c0*/  FMUL R49, R2, R49 ;  /* 0x0000003102317220 */ /* 0x001fe20000400000 */
[----:B---3--:R-:W-:-:S05]  /*09d0*/  SEL R22, R22, RZ, P4 ;  /* 0x000000ff16167207 */ /* 0x008fca0002000000 */
[----:B------:R-:W-:-:S04]  /*09e0*/  FADD R22, R22, 0.0010000000474974513054 ;  /* 0x3a83126f16167421 */ /* 0x000fc80000000000 */
[----:B------:R-:W0:Y:S01]  /*09f0*/  MUFU.SQRT R51, R22 ;  /* 0x0000001600337308 */ /* 0x000e220000002000 */
[----:B------:R-:W-:-:S05]  /*0a00*/  SEL R23, R23, RZ, P4 ;  /* 0x000000ff17177207 */ /* 0x000fca0002000000 */
[----:B------:R-:W-:-:S04]  /*0a10*/  FADD R53, R23, 0.0010000000474974513054 ;  /* 0x3a83126f17357421 */ /* 0x000fc80000000000 */
[----:B------:R-:W1:Y:S01]  /*0a20*/  MUFU.SQRT R52, R53 ;  /* 0x0000003500347308 */ /* 0x000e620000002000 */
[C---:B0-----:R-:W-:Y:S02]  /*0a30*/  FSETP.GT.AND P6, PT, R51.reuse, 8.50705917302346158658e+37, PT ;  /* 0x7e8000003300780b */ /* 0x041fe40003fc4000 */
[----:B------:R-:W-:Y:S02]  /*0a40*/  FSETP.GEU.AND P5, PT, R51, 1.175494350822287508e-38, PT ;  /* 0x008000003300780b */ /* 0x000fe40003fae000 */
[----:B------:R-:W-:-:S09]  /*0a50*/  FSEL R50, R20, 1, P6 ;  /* 0x3f80000014327808 */ /* 0x000fd20003000000 */
[----:B------:R-:W-:Y:S01]  /*0a60*/  @P6 FMUL R51, R51, 0.25 ;  /* 0x3e80000033336820 */ /* 0x000fe20000400000 */
[C---:B-1----:R-:W-:Y:S02]  /*0a70*/  FSETP.GT.AND P6, PT, R52.reuse, 8.50705917302346158658e+37, PT ;  /* 0x7e8000003400780b */ /* 0x042fe40003fc4000 */
[----:B------:R-:W-:Y:S02]  /*0a80*/  FSETP.GEU.AND P2, PT, R52, 1.175494350822287508e-38, PT ;  /* 0x008000003400780b */ /* 0x000fe40003f4e000 */
[----:B------:R-:W-:Y:S02]  /*0a90*/  FSEL R36, R20, 1, P6 ;  /* 0x3f80000014247808 */ /* 0x000fe40003000000 */
[----:B------:R-:W-:-:S06]  /*0aa0*/  CS2R R22, SRZ ;  /* 0x0000000000167805 */ /* 0x000fcc000001ff00 */
[----:B------:R0:W3:Y:S01]  /*0ab0*/  @P4 LDG.E.EL.64 R22, desc[UR4][R34.64+-0x100] ;  /* 0xffff000422164981 */ /* 0x0000e2000c2e1b00 */
[----:B------:R-:W-:Y:S01]  /*0ac0*/  @P6 FMUL R52, R52, 0.25 ;  /* 0x3e80000034346820 */ /* 0x000fe20000400000 */
[----:B------:R-:W-:-:S04]  /*0ad0*/  FSETP.GT.AND P6, PT, R45, 8.50705917302346158658e+37, PT ;  /* 0x7e8000002d00780b */ /* 0x000fc80003fc4000 */
[C---:B0-----:R-:W-:Y:S02]  /*0ae0*/  FSEL R34, R20.reuse, 1, P6 ;  /* 0x3f80000014227808 */ /* 0x041fe40003000000 */
[----:B------:R-:W-:-:S07]  /*0af0*/  FSEL R35, R20, 1, P0 ;  /* 0x3f80000014237808 */ /* 0x000fce0000000000 */
[----:B------:R-:W-:Y:S01]  /*0b00*/  @P6 FMUL R45, R45, 0.25 ;  /* 0x3e8000002d2d6820 */ /* 0x000fe20000400000 */
[C---:B------:R-:W-:Y:S01]  /*0b10*/  FSETP.GEU.AND P6, PT, R10.reuse, 1.175494350822287508e-38, PT ;  /* 0x008000000a00780b */ /* 0x040fe20003fce000 */
[----:B------:R-:W-:Y:S01]  /*0b20*/  @P0 FMUL R10, R10, 0.25 ;  /* 0x3e8000000a0a0820 */ /* 0x000fe20000400000 */
[----:B------:R-:W-:Y:S02]  /*0b30*/  ISETP.NE.AND P0, PT, R21, RZ, PT ;  /* 0x000000ff1500720c */ /* 0x000fe40003f05270 */
[----:B------:R-:W0:Y:S11]  /*0b40*/  LDC.64 R20, c[0x0][0x258] ;  /* 0x00009600ff147b82 */ /* 0x000e360000000a00 */
[----:B------:R-:W-:Y:S01]  /*0b50*/  @!P0 FMUL R13, R13, 16777216 ;  /* 0x4b8000000d0d8820 */ /* 0x000fe20000400000 */
[----:B------:R-:W-:Y:S01]  /*0b60*/  @!P0 FMUL R19, R19, 16777216 ;  /* 0x4b80000013138820 */ /* 0x000fe20000400000 */
[----:B------:R-:W-:Y:S01]  /*0b70*/  ISETP.NE.AND P0, PT, R9, RZ, PT ;  /* 0x000000ff0900720c */ /* 0x000fe20003f05270 */
[----:B------:R-:W-:Y:S01]  /*0b80*/  @!P5 FMUL R51, R51, 16777216 ;  /* 0x4b8000003333d820 */ /* 0x000fe20000400000 */
[----:B------:R-:W-:Y:S01]  /*0b90*/  @!P5 FMUL R50, R50, 16777216 ;  /* 0x4b8000003232d820 */ /* 0x000fe20000400000 */
[----:B------:R-:W-:-:S10]  /*0ba0*/  ISETP.NE.AND P5, PT, R8, RZ, PT ;  /* 0x000000ff0800720c */ /* 0x000fd40003fa5270 */
[----:B------:R-:W-:Y:S01]  /*0bb0*/  @!P0 FMUL R17, R17, 16777216 ;  /* 0x4b80000011118820 */ /* 0x000fe20000400000 */
[----:B------:R-:W-:Y:S01]  /*0bc0*/  @!P0 FMUL R18, R18, 16777216 ;  /* 0x4b80000012128820 */ /* 0x000fe20000400000 */
[----:B------:R-:W-:Y:S02]  /*0bd0*/  ISETP.NE.AND P0, PT, R3, RZ, PT ;  /* 0x000000ff0300720c */ /* 0x000fe40003f05270 */
[----:B------:R-:W1:Y:S01]  /*0be0*/  MUFU.RCP R3, R12 ;  /* 0x0000000c00037308 */ /* 0x000e620000001000 */
[----:B------:R-:W-:Y:S01]  /*0bf0*/  CS2R R8, SRZ ;  /* 0x0000000000087805 */ /* 0x000fe2000001ff00 */
[----:B0-----:R-:W-:-:S04]  /*0c00*/  IMAD.WIDE R20, R6, 0x4, R20 ;  /* 0x0000000406147825 */ /* 0x001fc800078e0214 */
[----:B------:R-:W-:Y:S01]  /*0c10*/  @!P2 FMUL R52, R52, 16777216 ;  /* 0x4b8000003434a820 */ /* 0x000fe20000400000 */
[----:B------:R0:W3:Y:S01]  /*0c20*/  @P4 LDG.E.EL.64 R8, desc[UR4][R20.64+-0x100] ;  /* 0xffff000414084981 */ /* 0x0000e2000c2e1b00 */
[----:B-1----:R-:W-:Y:S01]  /*0c30*/  FMUL R48, R3, R48 ;  /* 0x0000003003307220 */ /* 0x002fe20000400000 */
[----:B0-----:R-:W0:Y:S01]  /*0c40*/  LDC.64 R20, c[0x0][0x2a0] ;  /* 0x0000a800ff147b82 */ /* 0x001e220000000a00 */
[----:B------:R-:W1:Y:S01]  /*0c50*/  MUFU.RCP R3, R52 ;  /* 0x0000003400037308 */ /* 0x000e620000001000 */
[----:B------:R-:W-:Y:S01]  /*0c60*/  @!P2 FMUL R36, R36, 16777216 ;  /* 0x4b8000002424a820 */ /* 0x000fe20000400000 */
[----:B------:R-:W-:Y:S01]  /*0c70*/  ISETP.NE.AND P2, PT, R0, RZ, PT ;  /* 0x000000ff0000720c */ /* 0x000fe20003f45270 */
[----:B------:R-:W-:Y:S01]  /*0c80*/  @!P1 FMUL R45, R45, 16777216 ;  /* 0x4b8000002d2d9820 */ /* 0x000fe20000400000 */
[----:B------:R-:W-:Y:S01]  /*0c90*/  @!P6 FMUL R10, R10, 16777216 ;  /* 0x4b8000000a0ae820 */ /* 0x000fe20000400000 */
[----:B------:R-:W-:Y:S01]  /*0ca0*/  @!P1 FMUL R34, R34, 16777216 ;  /* 0x4b80000022229820 */ /* 0x000fe20000400000 */
[----:B------:R-:W-:Y:S01]  /*0cb0*/  ISETP.NE.AND P1, PT, R5, RZ, PT ;  /* 0x000000ff0500720c */ /* 0x000fe20003f25270 */
[----:B-1----:R-:W-:-:S02]  /*0cc0*/  FMUL R0, R3, R36 ;  /* 0x0000002403007220 */ /* 0x002fc40000400000 */
[----:B------:R-:W1:Y:S01]  /*0cd0*/  LDC.64 R36, c[0x0][0x290] ;  /* 0x0000a400ff247b82 */ /* 0x000e620000000a00 */
[----:B------:R-:W0:Y:S02]  /*0ce0*/  MUFU.RCP R5, R45 ;  /* 0x0000002d00057308 */ /* 0x000e240000001000 */
[----:B0-----:R-:W-:-:S05]  /*0cf0*/  IMAD.WIDE R52, R6, 0x4, R20 ;  /* 0x0000000406347825 */ /* 0x001fca00078e0214 */
[----:B------:R-:W0:Y:S01]  /*0d00*/  LDC.64 R20, c[0x0][0x2a8] ;  /* 0x0000aa00ff147b82 */ /* 0x000e220000000a00 */
[----:B------:R-:W1:Y:S01]  /*0d10*/  MUFU.RCP R40, R10 ;  /* 0x0000000a00287308 */ /* 0x000e620000001000 */
[----:B------:R-:W-:-:S07]  /*0d20*/  @!P6 FMUL R35, R35, 16777216 ;  /* 0x4b8000002323e820 */ /* 0x000fce0000400000 */
[----:B------:R-:W-:Y:S01]  /*0d30*/  MUFU.RCP R12, R13 ;  /* 0x0000000d000c7308 */ /* 0x000fe20000001000 */
[----:B------:R-:W-:-:S07]  /*0d40*/  FMUL R5, R5, R34 ;  /* 0x0000002205057220 */ /* 0x000fce0000400000 */
[----:B------:R-:W0:Y:S01]  /*0d50*/  MUFU.RCP R17, R17 ;  /* 0x0000001100117308 */ /* 0x000e220000001000 */
[----:B-1----:R-:W-:Y:S01]  /*0d60*/  FMUL R40, R40, R35 ;  /* 0x0000002328287220 */ /* 0x002fe20000400000 */
[----:B------:R-:W-:Y:S02]  /*0d70*/  CS2R R2, SRZ ;  /* 0x0000000000027805 */ /* 0x000fe4000001ff00 */
[----:B------:R-:W-:Y:S01]  /*0d80*/  CS2R R34, SRZ ;  /* 0x0000000000227805 */ /* 0x000fe2000001ff00 */
[----:B------:R-:W-:-:S03]  /*0d90*/  IMAD.WIDE R36, R6, 0x4, R36 ;  /* 0x0000000406247825 */ /* 0x000fc600078e0224 */
[----:B------:R1:W3:Y:S01]  /*0da0*/  @P5 LDG.E.EL.64 R2, desc[UR4][R24.64+-0x380] ;  /* 0xfffc800418025981 */ /* 0x0002e2000c2e1b00 */
[----:B0-----:R-:W-:-:S03]  /*0db0*/  IMAD.WIDE R20, R6, 0x4, R20 ;  /* 0x0000000406147825 */ /* 0x001fc600078e0214 */
[----:B------:R0:W3:Y:S01]  /*0dc0*/  @P5 LDG.E.EL.64 R34, desc[UR4][R36.64+-0x380] ;  /* 0xfffc800424225981 */ /* 0x0000e2000c2e1b00 */
[----:B------:R-:W-:Y:S01]  /*0dd0*/  FMUL R10, R17, R18 ;  /* 0x00000012110a7220 */ /* 0x000fe20000400000 */
[----:B-1----:R-:W-:Y:S01]  /*0de0*/  FMUL R24, R12, R19 ;  /* 0x000000130c187220 */ /* 0x002fe20000400000 */
[----:B------:R-:W-:Y:S02]  /*0df0*/  CS2R R18, SRZ ;  /* 0x0000000000127805 */ /* 0x000fe4000001ff00 */
[----:B------:R-:W-:-:S04]  /*0e00*/  CS2R R12, SRZ ;  /* 0x00000000000c7805 */ /* 0x000fc8000001ff00 */
[----:B------:R-:W3:Y:S04]  /*0e10*/  @P5 LDG.E.EL.64 R18, desc[UR4][R52.64+-0x380] ;  /* 0xfffc800434125981 */ /* 0x000ee8000c2e1b00 */
[----:B------:R3:W3:Y:S01]  /*0e20*/  @P5 LDG.E.EL.64 R12, desc[UR4][R20.64+-0x380] ;  /* 0xfffc8004140c5981 */ /* 0x0006e2000c2e1b00 */
[----:B----4-:R-:W-:Y:S02]  /*0e30*/  SEL R17, R28, RZ, P3 ;  /* 0x000000ff1c117207 */ /* 0x010fe40001800000 */
[----:B--2---:R-:W-:Y:S02]  /*0e40*/  SEL R28, R38, RZ, P3 ;  /* 0x000000ff261c7207 */ /* 0x004fe40001800000 */
[----:B0-----:R-:W-:-:S03]  /*0e50*/  SEL R36, R29, RZ, P3 ;  /* 0x000000ff1d247207 */ /* 0x001fc60001800000 */
[----:B------:R-:W-:Y:S01]  /*0e60*/  FADD R28, R28, -R17 ;  /* 0x800000111c1c7221 */ /* 0x000fe20000000000 */
[----:B------:R-:W-:Y:S02]  /*0e70*/  SEL R17, R39, RZ, P3 ;  /* 0x000000ff27117207 */ /* 0x000fe40001800000 */
[----:B------:R-:W-:Y:S01]  /*0e80*/  SEL R25, R30, RZ, P3 ;  /* 0x000000ff1e197207 */ /* 0x000fe20001800000 */
[----:B------:R-:W-:Y:S01]  /*0e90*/  FMUL R28, R49, R28 ;  /* 0x0000001c311c7220 */ /* 0x000fe20000400000 */
[----:B-----5:R-:W-:Y:S01]  /*0ea0*/  SEL R32, R32, RZ, P3 ;  /* 0x000000ff20207207 */ /* 0x020fe20001800000 */
[----:B------:R-:W-:Y:S01]  /*0eb0*/  FADD R17, R17, -R36 ;  /* 0x8000002411117221 */ /* 0x000fe20000000000 */
[----:B------:R-:W-:-:S03]  /*0ec0*/  SEL R27, R27, RZ, P4 ;  /* 0x000000ff1b1b7207 */ /* 0x000fc60002000000 */
[----:B------:R-:W-:Y:S01]  /*0ed0*/  FMUL R48, R48, R17 ;  /* 0x0000001130307220 */ /* 0x000fe20000400000 */
[----:B------:R-:W-:Y:S01]  /*0ee0*/  FFMA R17, R25, R28, R32 ;  /* 0x0000001c19117223 */ /* 0x000fe20000000020 */
[----:B------:R-:W-:Y:S01]  /*0ef0*/  FADD R44, R47, -R44 ;  /* 0x8000002c2f2c7221 */ /* 0x000fe20000000000 */
[----:B------:R-:W0:Y:S01]  /*0f00*/  MUFU.RCP R51, R51 ;  /* 0x0000003300337308 */ /* 0x000e220000001000 */
[----:B------:R-:W-:Y:S02]  /*0f10*/  FADD R15, R46, -R15 ;  /* 0x8000000f2e0f7221 */ /* 0x000fe40000000000 */
[----:B------:R-:W-:Y:S02]  /*0f20*/  FMUL R44, R5, R44 ;  /* 0x0000002c052c7220 */ /* 0x000fe40000400000 */
[----:B------:R-:W-:Y:S02]  /*0f30*/  FMUL R15, R40, R15 ;  /* 0x0000000f280f7220 */ /* 0x000fe40000400000 */
[----:B------:R-:W-:Y:S01]  /*0f40*/  FFMA R7, R14, R44, R7 ;  /* 0x0000002c0e077223 */ /* 0x000fe20000000007 */
[----:B------:R-:W-:Y:S01]  /*0f50*/  SEL R26, R26, RZ, P4 ;  /* 0x000000ff1a1a7207 */ /* 0x000fe20002000000 */
[----:B------:R-:W-:Y:S01]  /*0f60*/  FFMA R11, R16, R15, R11 ;  /* 0x0000000f100b7223 */ /* 0x000fe2000000000b */
[----:B------:R-:W-:-:S02]  /*0f70*/  SEL R42, R42, RZ, P4 ;  /* 0x000000ff2a2a7207 */ /* 0x000fc40002000000 */
[----:B------:R-:W-:Y:S01]  /*0f80*/  SEL R43, R43, RZ, P4 ;  /* 0x000000ff2b2b7207 */ /* 0x000fe20002000000 */
[----:B0-----:R-:W-:Y:S01]  /*0f90*/  FMUL R50, R51, R50 ;  /* 0x0000003233327220 */ /* 0x001fe20000400000 */
[----:B------:R-:W-:Y:S02]  /*0fa0*/  ISETP.GT.AND P6, PT, R6, 0xdf, PT ;  /* 0x000000df0600780c */ /* 0x000fe40003fc4270 */
[----:B------:R-:W-:Y:S02]  /*0fb0*/  SEL R31, R31, RZ, P3 ;  /* 0x000000ff1f1f7207 */ /* 0x000fe40001800000 */
[----:B------:R-:W-:-:S05]  /*0fc0*/  SEL R6, R33, RZ, P3 ;  /* 0x000000ff21067207 */ /* 0x000fca0001800000 */
[----:B------:R-:W-:Y:S01]  /*0fd0*/  FFMA R48, R31, R48, R6 ;  /* 0x000000301f307223 */ /* 0x000fe20000000006 */
[----:B---3--:R-:W-:-:S05]  /*0fe0*/  SEL R20, R23, RZ, P4 ;  /* 0x000000ff17147207 */ /* 0x008fca0002000000 */
[----:B------:R-:W-:Y:S01]  /*0ff0*/  FADD R21, R27, -R20 ;  /* 0x800000141b157221 */ /* 0x000fe20000000000 */
[----:B------:R-:W-:-:S05]  /*1000*/  SEL R23, R22, RZ, P4 ;  /* 0x000000ff16177207 */ /* 0x000fca0002000000 */
[----:B------:R-:W-:Y:S01]  /*1010*/  FADD R23, R26, -R23 ;  /* 0x800000171a177221 */ /* 0x000fe20000000000 */
[----:B------:R-:W-:-:S03]  /*1020*/  FMUL R0, R0, R21 ;  /* 0x0000001500007220 */ /* 0x000fc60000400000 */
[----:B------:R-:W-:Y:S01]  /*1030*/  FMUL R23, R50, R23 ;  /* 0x0000001732177220 */ /* 0x000fe20000400000 */
[----:B------:R-:W-:-:S05]  /*1040*/  SEL R14, R9, RZ, P4 ;  /* 0x000000ff090e7207 */ /* 0x000fca0002000000 */
[----:B------:R-:W-:-:S05]  /*1050*/  FFMA R0, R43, R0, R14 ;  /* 0x000000002b007223 */ /* 0x000fca000000000e */
[----:B------:R-:W-:Y:S02]  /*1060*/  FSETP.GEU.AND P3, PT, R0, RZ, PT ;  /* 0x000000ff0000720b */ /* 0x000fe40003f6e000 */
[----:B------:R-:W-:Y:S02]  /*1070*/  SEL R2, R2, RZ, P5 ;  /* 0x000000ff02027207 */ /* 0x000fe40002800000 */
[----:B------:R-:W-:Y:S02]  /*1080*/  SEL R25, R34, RZ, P5 ;  /* 0x000000ff22197207 */ /* 0x000fe40002800000 */
[----:B------:R-:W-:Y:S02]  /*1090*/  SEL R20, R3, RZ, P5 ;  /* 0x000000ff03147207 */ /* 0x000fe40002800000 */
[----:B------:R-:W-:Y:S01]  /*10a0*/  SEL R35, R35, RZ, P5 ;  /* 0x000000ff23237207 */ /* 0x000fe20002800000 */
[----:B------:R-:W-:-:S04]  /*10b0*/  FADD R3, R2, -R25 ;  /* 0x8000001902037221 */ /* 0x000fc80000000000 */
[----:B------:R-:W-:Y:S01]  /*10c0*/  FADD R5, R20, -R35 ;  /* 0x8000002314057221 */ /* 0x000fe20000000000 */
[----:B------:R-:W-:Y:S01]  /*10d0*/  FMUL R3, R24, R3 ;  /* 0x0000000318037220 */ /* 0x000fe20000400000 */
[----:B------:R-:W-:Y:S02]  /*10e0*/  SEL R25, R18, RZ, P5 ;  /* 0x000000ff12197207 */ /* 0x000fe40002800000 */
[----:B------:R-:W-:Y:S01]  /*10f0*/  SEL R12, R12, RZ, P5 ;  /* 0x000000ff0c0c7207 */ /* 0x000fe20002800000 */
[----:B------:R-:W-:Y:S01]  /*1100*/  FMUL R10, R10, R5 ;  /* 0x000000050a0a7220 */ /* 0x000fe20000400000 */
[----:B------:R-:W-:Y:S02]  /*1110*/  SEL R2, R19, RZ, P5 ;  /* 0x000000ff13027207 */ /* 0x000fe40002800000 */
[----:B------:R-:W-:Y:S01]  /*1120*/  SEL R13, R13, RZ, P5 ;  /* 0x000000ff0d0d7207 */ /* 0x000fe20002800000 */
[----:B------:R-:W-:Y:S01]  /*1130*/  FFMA R12, R25, R3, R12 ;  /* 0x00000003190c7223 */ /* 0x000fe2000000000c */
[----:B------:R-:W-:-:S02]  /*1140*/  SEL R5, R8, RZ, P4 ;  /* 0x000000ff08057207 */ /* 0x000fc40002000000 */
[C---:B------:R-:W-:Y:S01]  /*1150*/  FSETP.GEU.AND P4, PT, R7.reuse, RZ, PT ;  /* 0x000000ff0700720b */ /* 0x040fe20003f8e000 */
[----:B------:R-:W-:Y:S01]  /*1160*/  FFMA R10, R2, R10, R13 ;  /* 0x0000000a020a7223 */ /* 0x000fe2000000000d */
[C---:B------:R-:W-:Y:S01]  /*1170*/  FSETP.GEU.AND P5, PT, R12.reuse, RZ, PT ;  /* 0x000000ff0c00720b */ /* 0x040fe20003fae000 */
[----:B------:R-:W0:Y:S01]  /*1180*/  LDC.64 R2, c[0x0][0x2b0] ;  /* 0x0000ac00ff027b82 */ /* 0x000e220000000a00 */
[----:B------:R-:W-:Y:S02]  /*1190*/  FSEL R8, R7, RZ, P4 ;  /* 0x000000ff07087208 */ /* 0x000fe40002000000 */
[----:B------:R-:W-:Y:S02]  /*11a0*/  FSETP.GEU.AND P4, PT, R11, RZ, PT ;  /* 0x000000ff0b00720b */ /* 0x000fe40003f8e000 */
[----:B------:R-:W-:Y:S02]  /*11b0*/  FSEL R12, R12, RZ, P5 ;  /* 0x000000ff0c0c7208 */ /* 0x000fe40002800000 */
[----:B------:R-:W-:-:S02]  /*11c0*/  FSETP.GEU.AND P5, PT, R10, RZ, PT ;  /* 0x000000ff0a00720b */ /* 0x000fc40003fae000 */
[----:B------:R-:W-:Y:S01]  /*11d0*/  FSEL R9, R11, RZ, P4 ;  /* 0x000000ff0b097208 */ /* 0x000fe20002000000 */
[----:B------:R-:W-:Y:S01]  /*11e0*/  FFMA R23, R42, R23, R5 ;  /* 0x000000172a177223 */ /* 0x000fe20000000005 */
[----:B------:R-:W-:Y:S02]  /*11f0*/  ISETP.GE.AND P4, PT, R4, 0x132400, PT ;  /* 0x001324000400780c */ /* 0x000fe40003f86270 */
[----:B------:R-:W-:Y:S02]  /*1200*/  FSEL R10, R10, RZ, P5 ;  /* 0x000000ff0a0a7208 */ /* 0x000fe40002800000 */
[----:B------:R-:W-:Y:S02]  /*1210*/  @P2 FSEL R8, R12, RZ, P6 ;  /* 0x000000ff0c082208 */ /* 0x000fe40003000000 */
[----:B------:R-:W-:Y:S02]  /*1220*/  @P2 FSEL R9, R10, RZ, P6 ;  /* 0x000000ff0a092208 */ /* 0x000fe40003000000 */
[----:B------:R-:W-:-:S02]  /*1230*/  FSETP.GEU.AND P2, PT, R23, RZ, PT ;  /* 0x000000ff1700720b */ /* 0x000fc40003f4e000 */
[----:B------:R-:W-:Y:S02]  /*1240*/  @!P0 FSEL R9, R0, RZ, P3 ;  /* 0x000000ff00098208 */ /* 0x000fe40001800000 */
[----:B------:R-:W-:Y:S02]  /*1250*/  @!P0 FSEL R8, R23, RZ, P2 ;  /* 0x000000ff17088208 */ /* 0x000fe40001000000 */
[C---:B------:R-:W-:Y:S02]  /*1260*/  FSETP.GEU.AND P0, PT, R17.reuse, RZ, PT ;  /* 0x000000ff1100720b */ /* 0x040fe40003f0e000 */
[----:B------:R-:W-:Y:S01]  /*1270*/  FSETP.GEU.AND P2, PT, R48, RZ, PT ;  /* 0x000000ff3000720b */ /* 0x000fe20003f4e000 */
[----:B0-----:R-:W-:Y:S01]  /*1280*/  IMAD.WIDE R4, R4, 0x4, R2 ;  /* 0x0000000404047825 */ /* 0x001fe200078e0202 */
[----:B------:R-:W-:Y:S02]  /*1290*/  @!P1 FSEL R8, R17, RZ, P0 ;  /* 0x000000ff11089208 */ /* 0x000fe40000000000 */
[----:B------:R-:W-:Y:S01]  /*12a0*/  @!P1 FSEL R9, R48, RZ, P2 ;  /* 0x000000ff30099208 */ /* 0x000fe20001000000 */
[----:B------:R-:W-:Y:S08]  /*12b0*/  @P4 EXIT ;  /* 0x000000000000494d */ /* 0x000ff00003800000 */
[----:B------:R-:W-:Y:S01]  /*12c0*/  STG.E.64 desc[UR4][R4.64], R8 ;  /* 0x0000000804007986 */ /* 0x000fe2000c101b04 */
[----:B------:R-:W-:Y:S05]  /*12d0*/  EXIT ;  /* 0x000000000000794d */ /* 0x000fea0003800000 */
.L_x_0:
[----:B------:R-:W-:-:S00]  /*12e0*/  BRA `(.L_x_0) ;  /* 0xfffffffc00fc7947 */ /* 0x000fc0000383ffff */
[----:B------:R-:W-:-:S00]  /*12f0*/  NOP ;  /* 0x0000000000007918 */ /* 0x000fc00000000000 */
        /* <DEDUP_REMOVED lines=8> */
.L_x_1:


//--------------------- .nv.global.init           --------------------------
	.section	.nv.global.init,"aw",@progbits
.nv.global.init:
	.type		_$_str,@object
	.size		_$_str,(_$_str_$_2 - _$_str)
_$_str:
        /*0000*/ 	.byte	0x5f, 0x5f, 0x43, 0x55, 0x44, 0x41, 0x5f, 0x46, 0x54, 0x5a, 0x00
	.type		_$_str_$_2,@object
	.size		_$_str_$_2,(.L_1 - _$_str_$_2)
_$_str_$_2:
        /*000b*/ 	.byte	0x5f, 0x5f, 0x43, 0x55, 0x44, 0x41, 0x5f, 0x50, 0x52, 0x45, 0x43, 0x5f, 0x53, 0x51, 0x52, 0x54
        /*001b*/ 	.byte	0x00
.L_1:


//--------------------- .nv.constant0.triton_poi_fused_cat_20 --------------------------
	.section	.nv.constant0.triton_poi_fused_cat_20,"a",@progbits
	.sectionflags	@""
	.align	4
.nv.constant0.triton_poi_fused_cat_20:
	.zero		700
